	.headerflags	@"EF_CUDA_TEXMODE_UNIFIED EF_CUDA_64BIT_ADDRESS EF_CUDA_ACCELERATORS EF_CUDA_SM90 EF_CUDA_VIRTUAL_SM(EF_CUDA_SM90)"
	.elftype	@"ET_EXEC"


//--------------------- .nv.info                  --------------------------
	.section	.nv.info,"",@"SHT_CUDA_INFO"
	.align	4


	//----- nvinfo : EIATTR_REGCOUNT
	.align		4
        /*0000*/ 	.byte	0x04, 0x2f
        /*0002*/ 	.short	(.L_3 - .L_2)
	.align		4
.L_2:
        /*0004*/ 	.word	index@(triton_poi_fused_add_div_sqrt_15)
        /*0008*/ 	.word	0x0000001b


	//----- nvinfo : EIATTR_MIN_STACK_SIZE
	.align		4
.L_3:
        /*000c*/ 	.byte	0x04, 0x12
        /*000e*/ 	.short	(.L_5 - .L_4)
	.align		4
.L_4:
        /*0010*/ 	.word	index@(triton_poi_fused_add_div_sqrt_15)
        /*0014*/ 	.word	0x00000000


	//----- nvinfo : EIATTR_FRAME_SIZE
	.align		4
.L_5:
        /*0018*/ 	.byte	0x04, 0x11
        /*001a*/ 	.short	(.L_7 - .L_6)
	.align		4
.L_6:
        /*001c*/ 	.word	index@(triton_poi_fused_add_div_sqrt_15)
        /*0020*/ 	.word	0x00000000


	//----- nvinfo : EIATTR_MIN_STACK_SIZE
	.align		4
.L_7:
        /*0024*/ 	.byte	0x04, 0x12
        /*0026*/ 	.short	(.L_9 - .L_8)
	.align		4
.L_8:
        /*0028*/ 	.word	index@(triton_poi_fused_add_div_sqrt_15)
        /*002c*/ 	.word	0x00000000
.L_9:


//--------------------- .nv.info.triton_poi_fused_add_div_sqrt_15 --------------------------
	.section	.nv.info.triton_poi_fused_add_div_sqrt_15,"",@"SHT_CUDA_INFO"
	.sectionflags	@""
	.align	4


	//----- nvinfo : EIATTR_CUDA_API_VERSION
	.align		4
        /*0000*/ 	.byte	0x04, 0x37
        /*0002*/ 	.short	(.L_11 - .L_10)
.L_10:
        /*0004*/ 	.word	0x0000007c


	//----- nvinfo : EIATTR_KPARAM_INFO
	.align		4
.L_11:
        /*0008*/ 	.byte	0x04, 0x17
        /*000a*/ 	.short	(.L_13 - .L_12)
.L_12:
        /*000c*/ 	.word	0x00000000
        /*0010*/ 	.short	0x0004
        /*0012*/ 	.short	0x001c
        /*0014*/ 	.byte	0x00, 0xf0, 0x11, 0x00


	//----- nvinfo : EIATTR_KPARAM_INFO
	.align		4
.L_13:
        /*0018*/ 	.byte	0x04, 0x17
        /*001a*/ 	.short	(.L_15 - .L_14)
.L_14:
        /*001c*/ 	.word	0x00000000
        /*0020*/ 	.short	0x0003
        /*0022*/ 	.short	0x0018
        /*0024*/ 	.byte	0x00, 0xf0, 0x11, 0x00


	//----- nvinfo : EIATTR_KPARAM_INFO
	.align		4
.L_15:
        /*0028*/ 	.byte	0x04, 0x17
        /*002a*/ 	.short	(.L_17 - .L_16)
.L_16:
        /*002c*/ 	.word	0x00000000
        /*0030*/ 	.short	0x0002
        /*0032*/ 	.short	0x0010
        /*0034*/ 	.byte	0x00, 0xf4, 0x21, 0x00


	//----- nvinfo : EIATTR_KPARAM_INFO
	.align		4
.L_17:
        /*0038*/ 	.byte	0x04, 0x17
        /*003a*/ 	.short	(.L_19 - .L_18)
.L_18:
        /*003c*/ 	.word	0x00000000
        /*0040*/ 	.short	0x0001
        /*0042*/ 	.short	0x0008
        /*0044*/ 	.byte	0x00, 0xf4, 0x21, 0x00


	//----- nvinfo : EIATTR_KPARAM_INFO
	.align		4
.L_19:
        /*0048*/ 	.byte	0x04, 0x17
        /*004a*/ 	.short	(.L_21 - .L_20)
.L_20:
        /*004c*/ 	.word	0x00000000
        /*0050*/ 	.short	0x0000
        /*0052*/ 	.short	0x0000
        /*0054*/ 	.byte	0x00, 0xf4, 0x21, 0x00


	//----- nvinfo : EIATTR_SPARSE_MMA_MASK
	.align		4
.L_21:
        /*0058*/ 	.byte	0x03, 0x50
        /*005a*/ 	.short	0x0000


	//----- nvinfo : EIATTR_MAXREG_COUNT
	.align		4
        /*005c*/ 	.byte	0x03, 0x1b
        /*005e*/ 	.short	0x00ff


	//----- nvinfo : EIATTR_EXIT_INSTR_OFFSETS
	.align		4
        /*0060*/ 	.byte	0x04, 0x1c
        /*0062*/ 	.short	(.L_23 - .L_22)


	//   ....[0]....
.L_22:
        /*0064*/ 	.word	0x00000980


	//   ....[1]....
        /*0068*/ 	.word	0x000009a0


	//----- nvinfo : EIATTR_REQNTID
	.align		4
.L_23:
        /*006c*/ 	.byte	0x04, 0x10
        /*006e*/ 	.short	(.L_25 - .L_24)
.L_24:
        /*0070*/ 	.word	0x00000080
        /*0074*/ 	.word	0x00000001
        /*0078*/ 	.word	0x00000001


	//----- nvinfo : EIATTR_CBANK_PARAM_SIZE
	.align		4
.L_25:
        /*007c*/ 	.byte	0x03, 0x19
        /*007e*/ 	.short	0x0020


	//----- nvinfo : EIATTR_PARAM_CBANK
	.align		4
        /*0080*/ 	.byte	0x04, 0x0a
        /*0082*/ 	.short	(.L_27 - .L_26)
	.align		4
.L_26:
        /*0084*/ 	.word	index@(.nv.constant0.triton_poi_fused_add_div_sqrt_15)
        /*0088*/ 	.short	0x0210
        /*008a*/ 	.short	0x0020


	//----- nvinfo : EIATTR_SW_WAR
	.align		4
.L_27:
        /*008c*/ 	.byte	0x04, 0x36
        /*008e*/ 	.short	(.L_29 - .L_28)
.L_28:
        /*0090*/ 	.word	0x00000008
.L_29:


//--------------------- .nv.callgraph             --------------------------
	.section	.nv.callgraph,"",@"SHT_CUDA_CALLGRAPH"
	.align	4
	.sectionentsize	8
	.align		4
        /*0000*/ 	.word	0x00000000
	.align		4
        /*0004*/ 	.word	0xffffffff
	.align		4
        /*0008*/ 	.word	0x00000000
	.align		4
        /*000c*/ 	.word	0xfffffffe
	.align		4
        /*0010*/ 	.word	0x00000000
	.align		4
        /*0014*/ 	.word	0xfffffffd
	.align		4
        /*0018*/ 	.word	0x00000000
	.align		4
        /*001c*/ 	.word	0xfffffffc


//--------------------- .nv.constant4             --------------------------
	.section	.nv.constant4,"a",@progbits
	.align	8
	.align		8
.nv.constant4:
        /*0000*/ 	.dword	_$_str
	.align		8
        /*0008*/ 	.dword	_$_str_$_2


//--------------------- .text.triton_poi_fused_add_div_sqrt_15 --------------------------
	.section	.text.triton_poi_fused_add_div_sqrt_15,"ax",@progbits
	.sectionflags	@"SHF_BARRIERS=1"
	.align	128
        .global         triton_poi_fused_add_div_sqrt_15
        .type           triton_poi_fused_add_div_sqrt_15,@function
        .size           triton_poi_fused_add_div_sqrt_15,(.L_x_1 - triton_poi_fused_add_div_sqrt_15)
        .other          triton_poi_fused_add_div_sqrt_15,@"STO_CUDA_ENTRY STV_DEFAULT"
triton_poi_fused_add_div_sqrt_15:
.text.triton_poi_fused_add_div_sqrt_15:
[----:B------:R-:W0:Y:S01]  /*0000*/  LDC R1, c[0x0][0x28] ;  /* 0x00000a00ff017b82 */ /* 0x000e220000000800 */
[----:B------:R-:W1:Y:S07]  /*0010*/  S2R R2, SR_TID.X ;  /* 0x0000000000027919 */ /* 0x000e6e0000002100 */
[----:B------:R-:W2:Y:S01]  /*0020*/  S2UR UR4, SR_CTAID.X ;  /* 0x00000000000479c3 */ /* 0x000ea20000002500 */
[----:B------:R-:W-:Y:S02]  /*0030*/  CS2R R12, SRZ ;  /* 0x00000000000c7805 */ /* 0x000fe4000001ff00 */
[----:B------:R-:W-:Y:S01]  /*0040*/  CS2R R14, SRZ ;  /* 0x00000000000e7805 */ /* 0x000fe2000001ff00 */
[----:B------:R-:W3:Y:S01]  /*0050*/  S2R R0, SR_CTAID.Y ;  /* 0x0000000000007919 */ /* 0x000ee20000002600 */
[----:B------:R-:W-:Y:S01]  /*0060*/  ULDC.64 UR8, c[0x0][0x208] ;  /* 0x0000820000087ab9 */ /* 0x000fe20000000a00 */
[----:B--2---:R-:W-:Y:S01]  /*0070*/  USHF.L.U32 UR4, UR4, 0x2, URZ ;  /* 0x0000000204047899 */ /* 0x004fe2000800063f */
[----:B-1----:R-:W-:-:S02]  /*0080*/  SHF.L.U32 R3, R2, 0x2, RZ ;  /* 0x0000000202037819 */ /* 0x002fc400000006ff */
[----:B------:R-:W-:Y:S02]  /*0090*/  SHF.R.U32.HI R8, RZ, 0x6, R2 ;  /* 0x00000006ff087819 */ /* 0x000fe40000011602 */
[----:B------:R-:W-:Y:S02]  /*00a0*/  LOP3.LUT R5, R3, 0xfc, RZ, 0xc0, !PT ;  /* 0x000000fc03057812 */ /* 0x000fe400078ec0ff */
[----:B------:R-:W-:Y:S02]  /*00b0*/  SGXT.U32 R8, R8, 0x1 ;  /* 0x000000010808781a */ /* 0x000fe40000000000 */
[----:B---3--:R-:W-:Y:S02]  /*00c0*/  PRMT R6, R5, 0x6540, R0 ;  /* 0x0000654005067816 */ /* 0x008fe40000000000 */
[----:B------:R-:W1:Y:S02]  /*00d0*/  LDC.64 R4, c[0x0][0x210] ;  /* 0x00008400ff047b82 */ /* 0x000e640000000a00 */
[----:B------:R-:W-:-:S02]  /*00e0*/  SHF.R.S32.HI R7, RZ, 0x1f, R6 ;  /* 0x0000001fff077819 */ /* 0x000fc40000011406 */
[----:B------:R-:W-:Y:S02]  /*00f0*/  ISETP.GE.AND P0, PT, R6, 0x100, PT ;  /* 0x000001000600780c */ /* 0x000fe40003f06270 */
[----:B------:R-:W-:-:S04]  /*0100*/  LEA.HI R7, R7, R6, RZ, 0x6 ;  /* 0x0000000607077211 */ /* 0x000fc800078f30ff */
[C---:B------:R-:W-:Y:S01]  /*0110*/  LOP3.LUT R9, R7.reuse, 0xffffffc0, RZ, 0xc0, !PT ;  /* 0xffffffc007097812 */ /* 0x040fe200078ec0ff */
[----:B------:R-:W-:Y:S01]  /*0120*/  IMAD.SHL.U32 R10, R7, 0x1000, RZ ;  /* 0x00001000070a7824 */ /* 0x000fe200078e00ff */
[----:B------:R-:W-:-:S04]  /*0130*/  LOP3.LUT R7, R8, UR4, RZ, 0xfc, !PT ;  /* 0x0000000408077c12 */ /* 0x000fc8000f8efcff */
[----:B------:R-:W-:-:S04]  /*0140*/  LOP3.LUT R10, R10, 0xfffc0000, RZ, 0xc0, !PT ;  /* 0xfffc00000a0a7812 */ /* 0x000fc800078ec0ff */
[----:B------:R-:W-:-:S04]  /*0150*/  IADD3 R10, R10, R6, -R9 ;  /* 0x000000060a0a7210 */ /* 0x000fc80007ffe809 */
[----:B------:R-:W-:-:S05]  /*0160*/  LEA R7, R7, R10, 0x6 ;  /* 0x0000000a07077211 */ /* 0x000fca00078e30ff */
[C---:B------:R-:W-:Y:S02]  /*0170*/  VIADD R19, R7.reuse, 0x80 ;  /* 0x0000008007137836 */ /* 0x040fe40000000000 */
[----:B-1----:R-:W-:Y:S01]  /*0180*/  IMAD.WIDE R10, R7, 0x4, R4 ;  /* 0x00000004070a7825 */ /* 0x002fe200078e0204 */
[----:B------:R-:W-:-:S03]  /*0190*/  CS2R R6, SRZ ;  /* 0x0000000000067805 */ /* 0x000fc6000001ff00 */
[----:B------:R-:W-:Y:S01]  /*01a0*/  IMAD.WIDE R18, R19, 0x4, R4 ;  /* 0x0000000413127825 */ /* 0x000fe200078e0204 */
[----:B------:R-:W-:Y:S01]  /*01b0*/  CS2R R4, SRZ ;  /* 0x0000000000047805 */ /* 0x000fe2000001ff00 */
[----:B------:R-:W2:Y:S05]  /*01c0*/  @!P0 LDG.E.EL.128 R12, desc[UR8][R10.64] ;  /* 0x000000080a0c8981 */ /* 0x000eaa000c2e1d00 */
[----:B------:R1:W3:Y:S01]  /*01d0*/  @!P0 LDG.E.EL.128 R4, desc[UR8][R18.64] ;  /* 0x0000000812048981 */ /* 0x0002e2000c2e1d00 */
[----:B------:R-:W4:Y:S01]  /*01e0*/  S2UR UR6, SR_CgaCtaId ;  /* 0x00000000000679c3 */ /* 0x000f220000008800 */
[----:B------:R-:W-:Y:S01]  /*01f0*/  SHF.L.U32 R9, R2, 0x4, RZ ;  /* 0x0000000402097819 */ /* 0x000fe200000006ff */
[----:B------:R-:W-:-:S03]  /*0200*/  UMOV UR5, 0x400 ;  /* 0x0000040000057882 */ /* 0x000fc60000000000 */
[----:B------:R-:W-:Y:S02]  /*0210*/  LOP3.LUT R17, R9, 0x3f0, RZ, 0xc0, !PT ;  /* 0x000003f009117812 */ /* 0x000fe400078ec0ff */
[----:B------:R-:W-:Y:S02]  /*0220*/  LOP3.LUT R9, R2, 0x7f, RZ, 0xc0, !PT ;  /* 0x0000007f02097812 */ /* 0x000fe400078ec0ff */
[--C-:B------:R-:W-:Y:S02]  /*0230*/  SHF.R.S32.HI R2, RZ, 0x17, R0.reuse ;  /* 0x00000017ff027819 */ /* 0x100fe40000011400 */
[----:B------:R-:W-:Y:S02]  /*0240*/  PRMT R0, R9, 0x6540, R0 ;  /* 0x0000654009007816 */ /* 0x000fe40000000000 */
[----:B-1----:R-:W-:Y:S02]  /*0250*/  SGXT R19, R2, 0x1 ;  /* 0x000000010213781a */ /* 0x002fe40000000200 */
[----:B------:R-:W-:-:S02]  /*0260*/  LOP3.LUT R8, R17, R8, RZ, 0xfc, !PT ;  /* 0x0000000811087212 */ /* 0x000fc400078efcff */
[----:B------:R-:W-:Y:S02]  /*0270*/  LEA.HI R2, R19, R0, RZ, 0x6 ;  /* 0x0000000013027211 */ /* 0x000fe400078f30ff */
[----:B------:R-:W-:-:S03]  /*0280*/  ISETP.GE.AND P4, PT, R0, 0x100, PT ;  /* 0x000001000000780c */ /* 0x000fc60003f86270 */
[----:B------:R-:W-:Y:S01]  /*0290*/  IMAD.SHL.U32 R2, R2, 0x40, RZ ;  /* 0x0000004002027824 */ /* 0x000fe200078e00ff */
[----:B----4-:R-:W-:-:S04]  /*02a0*/  UPRMT UR5, UR6, 0x654, UR5 ;  /* 0x0000065406057896 */ /* 0x010fc80008000005 */
[----:B------:R-:W-:Y:S02]  /*02b0*/  LOP3.LUT R9, R2, 0xfffff000, RZ, 0xc0, !PT ;  /* 0xfffff00002097812 */ /* 0x000fe400078ec0ff */
[----:B------:R-:W-:Y:S01]  /*02c0*/  LOP3.LUT R2, R0, 0x80, RZ, 0xfc, !PT ;  /* 0x0000008000027812 */ /* 0x000fe200078efcff */
[----:B------:R-:W-:Y:S01]  /*02d0*/  VIADD R11, R17, UR5 ;  /* 0x00000005110b7c36 */ /* 0x000fe20008000000 */
[----:B------:R-:W-:Y:S01]  /*02e0*/  IADD3 R21, R9, UR4, RZ ;  /* 0x0000000409157c10 */ /* 0x000fe2000fffe0ff */
[----:B------:R-:W1:Y:S01]  /*02f0*/  LDC.64 R16, c[0x0][0x218] ;  /* 0x00008600ff107b82 */ /* 0x000e620000000a00 */
[----:B------:R-:W-:Y:S02]  /*0300*/  LEA.HI R19, R19, R2, RZ, 0x6 ;  /* 0x0000000213137211 */ /* 0x000fe400078f30ff */
[----:B------:R-:W-:Y:S02]  /*0310*/  LEA R18, R8, R11, 0x2 ;  /* 0x0000000b08127211 */ /* 0x000fe400078e10ff */
[----:B------:R-:W-:-:S02]  /*0320*/  CS2R R8, SRZ ;  /* 0x0000000000087805 */ /* 0x000fc4000001ff00 */
[----:B------:R-:W-:Y:S02]  /*0330*/  SHF.L.U32 R19, R19, 0x6, RZ ;  /* 0x0000000613137819 */ /* 0x000fe400000006ff */
[----:B------:R-:W-:Y:S02]  /*0340*/  CS2R R10, SRZ ;  /* 0x00000000000a7805 */ /* 0x000fe4000001ff00 */
[----:B------:R-:W-:Y:S02]  /*0350*/  ISETP.GE.AND P0, PT, R2, 0x100, PT ;  /* 0x000001000200780c */ /* 0x000fe40003f06270 */
[----:B------:R-:W-:-:S05]  /*0360*/  LOP3.LUT R19, R19, 0xfffff000, RZ, 0xc0, !PT ;  /* 0xfffff00013137812 */ /* 0x000fca00078ec0ff */
[----:B------:R-:W-:Y:S01]  /*0370*/  VIADD R19, R19, UR4 ;  /* 0x0000000413137c36 */ /* 0x000fe20008000000 */
[----:B--2---:R-:W-:Y:S04]  /*0380*/  STS [R18], R12 ;  /* 0x0000000c12007388 */ /* 0x004fe80000000800 */
[----:B------:R1:W-:Y:S04]  /*0390*/  STS [R18+0x14], R13 ;  /* 0x0000140d12007388 */ /* 0x0003e80000000800 */
[----:B------:R-:W-:Y:S04]  /*03a0*/  STS [R18+0x28], R14 ;  /* 0x0000280e12007388 */ /* 0x000fe80000000800 */
[----:B------:R-:W-:Y:S01]  /*03b0*/  STS [R18+0x3c], R15 ;  /* 0x00003c0f12007388 */ /* 0x000fe20000000800 */
[----:B-1----:R-:W-:-:S03]  /*03c0*/  IMAD.WIDE R12, R21, 0x4, R16 ;  /* 0x00000004150c7825 */ /* 0x002fc600078e0210 */
[----:B---3--:R-:W-:Y:S04]  /*03d0*/  STS [R18+0x8], R4 ;  /* 0x0000080412007388 */ /* 0x008fe80000000800 */
[----:B------:R1:W-:Y:S04]  /*03e0*/  STS [R18+0x1c], R5 ;  /* 0x00001c0512007388 */ /* 0x0003e80000000800 */
[----:B------:R-:W-:Y:S04]  /*03f0*/  STS [R18+0x30], R6 ;  /* 0x0000300612007388 */ /* 0x000fe80000000800 */
[----:B------:R2:W-:Y:S01]  /*0400*/  STS [R18+0x44], R7 ;  /* 0x0000440712007388 */ /* 0x0005e20000000800 */
[----:B------:R-:W-:Y:S01]  /*0410*/  BAR.SYNC.DEFER_BLOCKING 0x0 ;  /* 0x0000000000007b1d */ /* 0x000fe20000010000 */
[----:B-1----:R-:W-:Y:S01]  /*0420*/  CS2R R4, SRZ ;  /* 0x0000000000047805 */ /* 0x002fe2000001ff00 */
[----:B------:R-:W-:Y:S01]  /*0430*/  IMAD.WIDE R16, R19, 0x4, R16 ;  /* 0x0000000413107825 */ /* 0x000fe200078e0210 */
[----:B--2---:R-:W-:-:S06]  /*0440*/  CS2R R6, SRZ ;  /* 0x0000000000067805 */ /* 0x004fcc000001ff00 */
[----:B------:R-:W2:Y:S04]  /*0450*/  @!P0 LDG.E.EL.128 R4, desc[UR8][R16.64] ;  /* 0x0000000810048981 */ /* 0x000ea8000c2e1d00 */
[----:B------:R2:W3:Y:S01]  /*0460*/  @!P4 LDG.E.EL.128 R8, desc[UR8][R12.64] ;  /* 0x000000080c08c981 */ /* 0x0004e2000c2e1d00 */
[----:B------:R-:W-:Y:S01]  /*0470*/  LOP3.LUT R3, R3, 0x1fc, RZ, 0xc0, !PT ;  /* 0x000001fc03037812 */ /* 0x000fe200078ec0ff */
[----:B--2---:R-:W-:-:S03]  /*0480*/  FADD R12, R4, 9.9999997171806853657e-10 ;  /* 0x3089705f040c7421 */ /* 0x004fc60000000000 */
[----:B------:R-:W-:Y:S01]  /*0490*/  IADD3 R4, R3, UR5, RZ ;  /* 0x0000000503047c10 */ /* 0x000fe2000fffe0ff */
[----:B---3--:R-:W-:-:S03]  /*04a0*/  FADD R9, R9, 9.9999997171806853657e-10 ;  /* 0x3089705f09097421 */ /* 0x008fc60000000000 */
[----:B------:R-:W-:Y:S01]  /*04b0*/  LEA R13, R3, R4, 0x2 ;  /* 0x00000004030d7211 */ /* 0x000fe200078e10ff */
[----:B------:R-:W-:Y:S01]  /*04c0*/  FADD R8, R8, 9.9999997171806853657e-10 ;  /* 0x3089705f08087421 */ /* 0x000fe20000000000 */
[----:B------:R-:W-:Y:S01]  /*04d0*/  FADD R10, R10, 9.9999997171806853657e-10 ;  /* 0x3089705f0a0a7421 */ /* 0x000fe20000000000 */
[----:B------:R-:W-:Y:S02]  /*04e0*/  FADD R3, R6, 9.9999997171806853657e-10 ;  /* 0x3089705f06037421 */ /* 0x000fe40000000000 */
[----:B------:R1:W2:Y:S01]  /*04f0*/  MUFU.SQRT R14, R8 ;  /* 0x00000008000e7308 */ /* 0x0002a20000002000 */
[----:B------:R-:W3:Y:S04]  /*0500*/  LDS R4, [R13] ;  /* 0x000000000d047984 */ /* 0x000ee80000000800 */
[----:B------:R-:W-:Y:S03]  /*0510*/  LDS R6, [R13+0x8] ;  /* 0x000008000d067984 */ /* 0x000fe60000000800 */
[----:B------:R-:W4:Y:S01]  /*0520*/  MUFU.SQRT R9, R9 ;  /* 0x0000000900097308 */ /* 0x000f220000002000 */
[----:B-1----:R-:W-:-:S02]  /*0530*/  FADD R8, R5, 9.9999997171806853657e-10 ;  /* 0x3089705f05087421 */ /* 0x002fc40000000000 */
[----:B------:R-:W1:Y:S01]  /*0540*/  LDS R5, [R13+0x4] ;  /* 0x000004000d057984 */ /* 0x000e620000000800 */
[----:B------:R-:W-:-:S04]  /*0550*/  FADD R11, R11, 9.9999997171806853657e-10 ;  /* 0x3089705f0b0b7421 */ /* 0x000fc80000000000 */
[----:B------:R-:W5:Y:S01]  /*0560*/  MUFU.SQRT R10, R10 ;  /* 0x0000000a000a7308 */ /* 0x000f620000002000 */
[----:B--2---:R-:W-:-:S07]  /*0570*/  FADD R15, R14, 1.00000001335143196e-10 ;  /* 0x2edbe6ff0e0f7421 */ /* 0x004fce0000000000 */
[----:B------:R-:W2:Y:S01]  /*0580*/  MUFU.SQRT R11, R11 ;  /* 0x0000000b000b7308 */ /* 0x000ea20000002000 */
[----:B----4-:R-:W-:Y:S01]  /*0590*/  FADD R14, R9, 1.00000001335143196e-10 ;  /* 0x2edbe6ff090e7421 */ /* 0x010fe20000000000 */
[----:B------:R-:W-:Y:S02]  /*05a0*/  FADD R9, R7, 9.9999997171806853657e-10 ;  /* 0x3089705f07097421 */ /* 0x000fe40000000000 */
[----:B------:R-:W4:Y:S04]  /*05b0*/  LDS R7, [R13+0xc] ;  /* 0x00000c000d077984 */ /* 0x000f280000000800 */
[----:B------:R-:W1:Y:S01]  /*05c0*/  MUFU.SQRT R12, R12 ;  /* 0x0000000c000c7308 */ /* 0x000e620000002000 */
[----:B-----5:R-:W-:Y:S01]  /*05d0*/  FADD R17, R10, 1.00000001335143196e-10 ;  /* 0x2edbe6ff0a117421 */ /* 0x020fe20000000000 */
[----:B------:R-:W-:Y:S01]  /*05e0*/  FSETP.GT.AND P2, PT, R15, 8.50705917302346158658e+37, PT ;  /* 0x7e8000000f00780b */ /* 0x000fe20003f44000 */
[----:B------:R-:W-:Y:S05]  /*05f0*/  LDS R10, [R13+0xa08] ;  /* 0x000a08000d0a7984 */ /* 0x000fea0000000800 */
[----:B------:R-:W5:Y:S01]  /*0600*/  MUFU.SQRT R8, R8 ;  /* 0x0000000800087308 */ /* 0x000f620000002000 */
[----:B------:R-:W-:Y:S01]  /*0610*/  FSETP.GT.AND P5, PT, R17, 8.50705917302346158658e+37, PT ;  /* 0x7e8000001100780b */ /* 0x000fe20003fa4000 */
[----:B--2---:R-:W-:-:S06]  /*0620*/  FADD R19, R11, 1.00000001335143196e-10 ;  /* 0x2edbe6ff0b137421 */ /* 0x004fcc0000000000 */
[----:B------:R2:W3:Y:S01]  /*0630*/  MUFU.SQRT R16, R3 ;  /* 0x0000000300107308 */ /* 0x0004e20000002000 */
[----:B------:R-:W-:-:S07]  /*0640*/  FSETP.GT.AND P6, PT, R14, 8.50705917302346158658e+37, PT ;  /* 0x7e8000000e00780b */ /* 0x000fce0003fc4000 */
[----:B------:R-:W4:Y:S01]  /*0650*/  MUFU.SQRT R9, R9 ;  /* 0x0000000900097308 */ /* 0x000f220000002000 */
[----:B01----:R-:W-:Y:S01]  /*0660*/  FADD R20, R12, 1.00000001335143196e-10 ;  /* 0x2edbe6ff0c147421 */ /* 0x003fe20000000000 */
[----:B------:R-:W0:Y:S04]  /*0670*/  LDS R11, [R13+0xa00] ;  /* 0x000a00000d0b7984 */ /* 0x000e280000000800 */
[----:B--2---:R-:W1:Y:S04]  /*0680*/  LDS R3, [R13+0xa04] ;  /* 0x000a04000d037984 */ /* 0x004e680000000800 */
[----:B------:R2:W0:Y:S01]  /*0690*/  LDS R12, [R13+0xa0c] ;  /* 0x000a0c000d0c7984 */ /* 0x0004220000000800 */
[----:B------:R-:W-:Y:S01]  /*06a0*/  FSETP.GT.AND P1, PT, R19, 8.50705917302346158658e+37, PT ;  /* 0x7e8000001300780b */ /* 0x000fe20003f24000 */
[----:B-----5:R-:W-:Y:S01]  /*06b0*/  FADD R18, R8, 1.00000001335143196e-10 ;  /* 0x2edbe6ff08127421 */ /* 0x020fe20000000000 */
[----:B------:R-:W-:Y:S01]  /*06c0*/  @P5 FMUL R17, R17, 0.25 ;  /* 0x3e80000011115820 */ /* 0x000fe20000400000 */
[----:B---3--:R-:W-:Y:S01]  /*06d0*/  FADD R21, R16, 1.00000001335143196e-10 ;  /* 0x2edbe6ff10157421 */ /* 0x008fe20000000000 */
[----:B----4-:R-:W-:Y:S01]  /*06e0*/  FADD R22, R9, 1.00000001335143196e-10 ;  /* 0x2edbe6ff09167421 */ /* 0x010fe20000000000 */
[----:B------:R-:W-:Y:S01]  /*06f0*/  @P2 FMUL R15, R15, 0.25 ;  /* 0x3e8000000f0f2820 */ /* 0x000fe20000400000 */
[----:B------:R-:W-:Y:S01]  /*0700*/  @P2 FMUL R4, R4, 0.25 ;  /* 0x3e80000004042820 */ /* 0x000fe20000400000 */
[----:B------:R-:W-:Y:S01]  /*0710*/  FSETP.GT.AND P2, PT, R18, 8.50705917302346158658e+37, PT ;  /* 0x7e8000001200780b */ /* 0x000fe20003f44000 */
[----:B------:R-:W-:Y:S01]  /*0720*/  @P6 FMUL R14, R14, 0.25 ;  /* 0x3e8000000e0e6820 */ /* 0x000fe20000400000 */
[----:B------:R-:W-:Y:S01]  /*0730*/  FSETP.GT.AND P3, PT, R20, 8.50705917302346158658e+37, PT ;  /* 0x7e8000001400780b */ /* 0x000fe20003f64000 */
[----:B------:R-:W-:Y:S01]  /*0740*/  @P6 FMUL R5, R5, 0.25 ;  /* 0x3e80000005056820 */ /* 0x000fe20000400000 */
[----:B------:R-:W-:Y:S01]  /*0750*/  @P5 FMUL R6, R6, 0.25 ;  /* 0x3e80000006065820 */ /* 0x000fe20000400000 */
[----:B------:R-:W-:Y:S01]  /*0760*/  FSETP.GT.AND P6, PT, R21, 8.50705917302346158658e+37, PT ;  /* 0x7e8000001500780b */ /* 0x000fe20003fc4000 */
[----:B------:R-:W3:Y:S01]  /*0770*/  LDC.64 R8, c[0x0][0x220] ;  /* 0x00008800ff087b82 */ /* 0x000ee20000000a00 */
[----:B------:R-:W-:Y:S01]  /*0780*/  FSETP.GT.AND P5, PT, R22, 8.50705917302346158658e+37, PT ;  /* 0x7e8000001600780b */ /* 0x000fe20003fa4000 */
[----:B------:R-:W4:Y:S01]  /*0790*/  MUFU.RCP R17, R17 ;  /* 0x0000001100117308 */ /* 0x000f220000001000 */
[----:B------:R-:W-:-:S07]  /*07a0*/  @P1 FMUL R19, R19, 0.25 ;  /* 0x3e80000013131820 */ /* 0x000fce0000400000 */
[----:B------:R-:W5:Y:S01]  /*07b0*/  MUFU.RCP R15, R15 ;  /* 0x0000000f000f7308 */ /* 0x000f620000001000 */
[----:B------:R-:W-:Y:S01]  /*07c0*/  @P2 FMUL R18, R18, 0.25 ;  /* 0x3e80000012122820 */ /* 0x000fe20000400000 */
[----:B------:R-:W-:Y:S01]  /*07d0*/  @P3 FMUL R20, R20, 0.25 ;  /* 0x3e80000014143820 */ /* 0x000fe20000400000 */
[----:B------:R-:W-:-:S05]  /*07e0*/  @P6 FMUL R21, R21, 0.25 ;  /* 0x3e80000015156820 */ /* 0x000fca0000400000 */
[----:B------:R-:W0:Y:S01]  /*07f0*/  MUFU.RCP R14, R14 ;  /* 0x0000000e000e7308 */ /* 0x000e220000001000 */
[----:B------:R-:W-:-:S07]  /*0800*/  @P5 FMUL R22, R22, 0.25 ;  /* 0x3e80000016165820 */ /* 0x000fce0000400000 */
[----:B------:R-:W1:Y:S01]  /*0810*/  MUFU.RCP R24, R19 ;  /* 0x0000001300187308 */ /* 0x000e620000001000 */
[----:B----4-:R-:W-:Y:S01]  /*0820*/  FMUL R6, R17, R6 ;  /* 0x0000000611067220 */ /* 0x010fe20000400000 */
[----:B-----5:R-:W-:Y:S01]  /*0830*/  FMUL R4, R15, R4 ;  /* 0x000000040f047220 */ /* 0x020fe20000400000 */
[----:B------:R-:W-:Y:S01]  /*0840*/  LEA R15, R0, UR4, 0xc ;  /* 0x00000004000f7c11 */ /* 0x000fe2000f8e60ff */
[----:B------:R-:W-:-:S04]  /*0850*/  @P1 FMUL R7, R7, 0.25 ;  /* 0x3e80000007071820 */ /* 0x000fc80000400000 */
[----:B------:R-:W4:Y:S01]  /*0860*/  MUFU.RCP R16, R20 ;  /* 0x0000001400107308 */ /* 0x000f220000001000 */
[----:B0-----:R-:W-:-:S07]  /*0870*/  FMUL R5, R14, R5 ;  /* 0x000000050e057220 */ /* 0x001fce0000400000 */
[----:B------:R-:W0:Y:S01]  /*0880*/  MUFU.RCP R18, R18 ;  /* 0x0000001200127308 */ /* 0x000e220000001000 */
[----:B-1----:R-:W-:-:S07]  /*0890*/  FMUL R7, R24, R7 ;  /* 0x0000000718077220 */ /* 0x002fce0000400000 */
[----:B--2---:R1:W5:Y:S01]  /*08a0*/  MUFU.RCP R13, R21 ;  /* 0x00000015000d7308 */ /* 0x0043620000001000 */
[----:B---3--:R-:W-:-:S07]  /*08b0*/  IMAD.WIDE R14, R15, 0x4, R8 ;  /* 0x000000040f0e7825 */ /* 0x008fce00078e0208 */
[----:B------:R-:W3:Y:S01]  /*08c0*/  MUFU.RCP R17, R22 ;  /* 0x0000001600117308 */ /* 0x000ee20000001000 */
[----:B------:R-:W-:Y:S01]  /*08d0*/  LEA R19, R2, UR4, 0xc ;  /* 0x0000000402137c11 */ /* 0x000fe2000f8e60ff */
[----:B------:R-:W-:Y:S01]  /*08e0*/  @P3 FMUL R11, R11, 0.25 ;  /* 0x3e8000000b0b3820 */ /* 0x000fe20000400000 */
[----:B------:R-:W-:Y:S01]  /*08f0*/  @P2 FMUL R3, R3, 0.25 ;  /* 0x3e80000003032820 */ /* 0x000fe20000400000 */
[----:B------:R-:W-:Y:S01]  /*0900*/  @P6 FMUL R10, R10, 0.25 ;  /* 0x3e8000000a0a6820 */ /* 0x000fe20000400000 */
[----:B------:R-:W-:Y:S01]  /*0910*/  @P5 FMUL R12, R12, 0.25 ;  /* 0x3e8000000c0c5820 */ /* 0x000fe20000400000 */
[----:B------:R2:W-:Y:S01]  /*0920*/  @!P4 STG.E.128 desc[UR8][R14.64], R4 ;  /* 0x000000040e00c986 */ /* 0x0005e2000c101d08 */
[----:B-1----:R-:W-:-:S04]  /*0930*/  IMAD.WIDE R20, R19, 0x4, R8 ;  /* 0x0000000413147825 */ /* 0x002fc800078e0208 */
[----:B----4-:R-:W-:Y:S01]  /*0940*/  FMUL R8, R16, R11 ;  /* 0x0000000b10087220 */ /* 0x010fe20000400000 */
[----:B0-----:R-:W-:Y:S01]  /*0950*/  FMUL R9, R18, R3 ;  /* 0x0000000312097220 */ /* 0x001fe20000400000 */
[----:B-----5:R-:W-:Y:S01]  /*0960*/  FMUL R10, R13, R10 ;  /* 0x0000000a0d0a7220 */ /* 0x020fe20000400000 */
[----:B---3--:R-:W-:Y:S01]  /*0970*/  FMUL R11, R17, R12 ;  /* 0x0000000c110b7220 */ /* 0x008fe20000400000 */
[----:B------:R-:W-:Y:S06]  /*0980*/  @P0 EXIT ;  /* 0x000000000000094d */ /* 0x000fec0003800000 */
[----:B------:R-:W-:Y:S01]  /*0990*/  STG.E.128 desc[UR8][R20.64], R8 ;  /* 0x0000000814007986 */ /* 0x000fe2000c101d08 */
[----:B------:R-:W-:Y:S05]  /*09a0*/  EXIT ;  /* 0x000000000000794d */ /* 0x000fea0003800000 */
.L_x_0:
[----:B------:R-:W-:-:S00]  /*09b0*/  BRA `(.L_x_0) ;  /* 0xfffffffc00fc7947 */ /* 0x000fc0000383ffff */
[----:B------:R-:W-:-:S00]  /*09c0*/  NOP ;  /* 0x0000000000007918 */ /* 0x000fc00000000000 */
        /* <DEDUP_REMOVED lines=11> */
.L_x_1:


//--------------------- .nv.global.init           --------------------------
	.section	.nv.global.init,"aw",@progbits
.nv.global.init:
	.type		_$_str,@object
	.size		_$_str,(_$_str_$_2 - _$_str)
_$_str:
        /*0000*/ 	.byte	0x5f, 0x5f, 0x43, 0x55, 0x44, 0x41, 0x5f, 0x46, 0x54, 0x5a, 0x00
	.type		_$_str_$_2,@object
	.size		_$_str_$_2,(.L_1 - _$_str_$_2)
_$_str_$_2:
        /*000b*/ 	.byte	0x5f, 0x5f, 0x43, 0x55, 0x44, 0x41, 0x5f, 0x50, 0x52, 0x45, 0x43, 0x5f, 0x53, 0x51, 0x52, 0x54
        /*001b*/ 	.byte	0x00
.L_1:


//--------------------- .nv.shared.triton_poi_fused_add_div_sqrt_15 --------------------------
	.section	.nv.shared.triton_poi_fused_add_div_sqrt_15,"aw",@nobits
	.sectionflags	@""
	.align	16
	.zero		1024


//--------------------- .nv.constant0.triton_poi_fused_add_div_sqrt_15 --------------------------
	.section	.nv.constant0.triton_poi_fused_add_div_sqrt_15,"a",@progbits
	.sectionflags	@""
	.align	4
.nv.constant0.triton_poi_fused_add_div_sqrt_15:
	.zero		560
